//
// Generated by NVIDIA NVVM Compiler
//
// Compiler Build ID: CL-36424714
// Cuda compilation tools, release 13.0, V13.0.88
// Based on NVVM 20.0.0
//

.version 9.0
.target sm_100
.address_size 64

	// .globl	_Z15formula_generalPdS_Pb

.visible .entry _Z15formula_generalPdS_Pb(
	.param .u64 .ptr .align 1 _Z15formula_generalPdS_Pb_param_0,
	.param .u64 .ptr .align 1 _Z15formula_generalPdS_Pb_param_1,
	.param .u64 .ptr .align 1 _Z15formula_generalPdS_Pb_param_2
)
{
	.reg .pred 	%p<2>;
	.reg .b16 	%rs<3>;
	.reg .b64 	%rd<7>;
	.reg .b64 	%fd<19>;

	ld.param.u64 	%rd4, [_Z15formula_generalPdS_Pb_param_0];
	ld.param.u64 	%rd3, [_Z15formula_generalPdS_Pb_param_1];
	ld.param.u64 	%rd5, [_Z15formula_generalPdS_Pb_param_2];
	cvta.to.global.u64 	%rd1, %rd5;
	cvta.to.global.u64 	%rd2, %rd4;
	ld.global.f64 	%fd2, [%rd2+8];
	ld.global.f64 	%fd3, [%rd2];
	mul.f64 	%fd4, %fd3, 0dC010000000000000;
	ld.global.f64 	%fd5, [%rd2+16];
	mul.f64 	%fd6, %fd4, %fd5;
	fma.rn.f64 	%fd1, %fd2, %fd2, %fd6;
	setp.geu.f64 	%p1, %fd1, 0d0000000000000000;
	@%p1 bra 	$L__BB0_2;
	mov.b16 	%rs2, 1;
	st.global.u8 	[%rd1], %rs2;
	bra.uni 	$L__BB0_3;
$L__BB0_2:
	cvta.to.global.u64 	%rd6, %rd3;
	mov.b16 	%rs1, 0;
	st.global.u8 	[%rd1], %rs1;
	ld.global.f64 	%fd7, [%rd2+8];
	neg.f64 	%fd8, %fd7;
	sqrt.rn.f64 	%fd9, %fd1;
	sub.f64 	%fd10, %fd8, %fd9;
	ld.global.f64 	%fd11, [%rd2];
	add.f64 	%fd12, %fd11, %fd11;
	div.rn.f64 	%fd13, %fd10, %fd12;
	st.global.f64 	[%rd6], %fd13;
	ld.global.f64 	%fd14, [%rd2+8];
	sub.f64 	%fd15, %fd9, %fd14;
	ld.global.f64 	%fd16, [%rd2];
	add.f64 	%fd17, %fd16, %fd16;
	div.rn.f64 	%fd18, %fd15, %fd17;
	st.global.f64 	[%rd6+8], %fd18;
$L__BB0_3:
	ret;

}


// ===== COMPILED SASS (sm_100) =====

	.target	sm_100

	.elftype	@"ET_EXEC"


//--------------------- .note.nv.tkinfo           --------------------------
	.section	.note.nv.tkinfo,"",@"SHT_NOTE"
	.sectionflags	@"SHF_NOTE_NV_TKINFO"
	.tkinfo
        /*0018*/ 	.word	0x00000002
        /*0030*/ 	.string	""
        /*0030*/ 	.string	"ptxas"
        /*0030*/ 	.string	"Cuda compilation tools, release 13.0, V13.0.88"
        /*0030*/ 	.string	"Build cuda_13.0.r13.0/compiler.36424714_0"
        /*0030*/ 	.string	"-arch sm_100 -m 64 "



//--------------------- .note.nv.cuinfo           --------------------------
	.section	.note.nv.cuinfo,"",@"SHT_NOTE"
	.sectionflags	@"SHF_NOTE_NV_CUINFO"
        /*0018*/ 	.short	0x0002
        /*001a*/ 	.short	0x0064
        /*001c*/ 	.short	0x0082
	.zero		2


//--------------------- .nv.info                  --------------------------
	.section	.nv.info,"",@"SHT_CUDA_INFO"
	.align	4


	//----- nvinfo : EIATTR_REGCOUNT
	.align		4
        /*0000*/ 	.byte	0x04, 0x2f
        /*0002*/ 	.short	(.L_1 - .L_0)
	.align		4
.L_0:
        /*0004*/ 	.word	index@(_Z15formula_generalPdS_Pb)
        /*0008*/ 	.word	0x0000001a


	//----- nvinfo : EIATTR_FRAME_SIZE
	.align		4
.L_1:
        /*000c*/ 	.byte	0x04, 0x11
        /*000e*/ 	.short	(.L_3 - .L_2)
	.align		4
.L_2:
        /*0010*/ 	.word	index@($__internal_1_$__cuda_sm20_dsqrt_rn_f64_mediumpath_v1)
        /*0014*/ 	.word	0x00000000


	//----- nvinfo : EIATTR_FRAME_SIZE
	.align		4
.L_3:
        /*0018*/ 	.byte	0x04, 0x11
        /*001a*/ 	.short	(.L_5 - .L_4)
	.align		4
.L_4:
        /*001c*/ 	.word	index@($__internal_0_$__cuda_sm20_div_rn_f64_full)
        /*0020*/ 	.word	0x00000000


	//----- nvinfo : EIATTR_FRAME_SIZE
	.align		4
.L_5:
        /*0024*/ 	.byte	0x04, 0x11
        /*0026*/ 	.short	(.L_7 - .L_6)
	.align		4
.L_6:
        /*0028*/ 	.word	index@(_Z15formula_generalPdS_Pb)
        /*002c*/ 	.word	0x00000000


	//----- nvinfo : EIATTR_MIN_STACK_SIZE
	.align		4
.L_7:
        /*0030*/ 	.byte	0x04, 0x12
        /*0032*/ 	.short	(.L_9 - .L_8)
	.align		4
.L_8:
        /*0034*/ 	.word	index@(_Z15formula_generalPdS_Pb)
        /*0038*/ 	.word	0x00000000
.L_9:


//--------------------- .nv.compat                --------------------------
	.section	.nv.compat,"",@"SHT_CUDA_COMPAT_INFO"
	.align	4
        /*0000*/ 	.byte	0x02, 0x09, 0x00, 0x00, 0x02, 0x02, 0x01, 0x00, 0x02, 0x05, 0x05, 0x00, 0x03, 0x07, 0x01, 0x01
        /*0010*/ 	.byte	0x02, 0x03, 0x00, 0x00, 0x02, 0x06, 0x01, 0x00, 0x04, 0x0b, 0x08, 0x00, 0x01, 0x00, 0x00, 0x00
        /*0020*/ 	.byte	0x00, 0x00, 0x00, 0x00


//--------------------- .nv.info._Z15formula_generalPdS_Pb --------------------------
	.section	.nv.info._Z15formula_generalPdS_Pb,"",@"SHT_CUDA_INFO"
	.sectionflags	@""
	.align	4


	//----- nvinfo : EIATTR_CUDA_API_VERSION
	.align		4
        /*0000*/ 	.byte	0x04, 0x37
        /*0002*/ 	.short	(.L_11 - .L_10)
.L_10:
        /*0004*/ 	.word	0x00000082


	//----- nvinfo : EIATTR_KPARAM_INFO
	.align		4
.L_11:
        /*0008*/ 	.byte	0x04, 0x17
        /*000a*/ 	.short	(.L_13 - .L_12)
.L_12:
        /*000c*/ 	.word	0x00000000
        /*0010*/ 	.short	0x0002
        /*0012*/ 	.short	0x0010
        /*0014*/ 	.byte	0x00, 0xf5, 0x21, 0x00


	//----- nvinfo : EIATTR_KPARAM_INFO
	.align		4
.L_13:
        /*0018*/ 	.byte	0x04, 0x17
        /*001a*/ 	.short	(.L_15 - .L_14)
.L_14:
        /*001c*/ 	.word	0x00000000
        /*0020*/ 	.short	0x0001
        /*0022*/ 	.short	0x0008
        /*0024*/ 	.byte	0x00, 0xf5, 0x21, 0x00


	//----- nvinfo : EIATTR_KPARAM_INFO
	.align		4
.L_15:
        /*0028*/ 	.byte	0x04, 0x17
        /*002a*/ 	.short	(.L_17 - .L_16)
.L_16:
        /*002c*/ 	.word	0x00000000
        /*0030*/ 	.short	0x0000
        /*0032*/ 	.short	0x0000
        /*0034*/ 	.byte	0x00, 0xf5, 0x21, 0x00


	//----- nvinfo : EIATTR_SPARSE_MMA_MASK
	.align		4
.L_17:
        /*0038*/ 	.byte	0x03, 0x50
        /*003a*/ 	.short	0x0000


	//----- nvinfo : EIATTR_MAXREG_COUNT
	.align		4
        /*003c*/ 	.byte	0x03, 0x1b
        /*003e*/ 	.short	0x00ff


	//----- nvinfo : EIATTR_MERCURY_ISA_VERSION
	.align		4
        /*0040*/ 	.byte	0x03, 0x5f
        /*0042*/ 	.short	0x0101


	//----- nvinfo : EIATTR_VRC_CTA_INIT_COUNT
	.align		4
        /*0044*/ 	.byte	0x02, 0x4a
	.zero		1
	.zero		1


	//----- nvinfo : EIATTR_EXIT_INSTR_OFFSETS
	.align		4
        /*0048*/ 	.byte	0x04, 0x1c
        /*004a*/ 	.short	(.L_19 - .L_18)


	//   ....[0]....
.L_18:
        /*004c*/ 	.word	0x000000d0


	//   ....[1]....
        /*0050*/ 	.word	0x00000580


	//----- nvinfo : EIATTR_CRS_STACK_SIZE
	.align		4
.L_19:
        /*0054*/ 	.byte	0x04, 0x1e
        /*0056*/ 	.short	(.L_21 - .L_20)
.L_20:
        /*0058*/ 	.word	0x00000000


	//----- nvinfo : EIATTR_CBANK_PARAM_SIZE
	.align		4
.L_21:
        /*005c*/ 	.byte	0x03, 0x19
        /*005e*/ 	.short	0x0018


	//----- nvinfo : EIATTR_PARAM_CBANK
	.align		4
        /*0060*/ 	.byte	0x04, 0x0a
        /*0062*/ 	.short	(.L_23 - .L_22)
	.align		4
.L_22:
        /*0064*/ 	.word	index@(.nv.constant0._Z15formula_generalPdS_Pb)
        /*0068*/ 	.short	0x0380
        /*006a*/ 	.short	0x0018


	//----- nvinfo : EIATTR_SW_WAR
	.align		4
.L_23:
        /*006c*/ 	.byte	0x04, 0x36
        /*006e*/ 	.short	(.L_25 - .L_24)
.L_24:
        /*0070*/ 	.word	0x00000008
.L_25:


//--------------------- .nv.callgraph             --------------------------
	.section	.nv.callgraph,"",@"SHT_CUDA_CALLGRAPH"
	.align	4
	.sectionentsize	8
	.align		4
        /*0000*/ 	.word	0x00000000
	.align		4
        /*0004*/ 	.word	0xffffffff
	.align		4
        /*0008*/ 	.word	0x00000000
	.align		4
        /*000c*/ 	.word	0xfffffffe
	.align		4
        /*0010*/ 	.word	0x00000000
	.align		4
        /*0014*/ 	.word	0xfffffffd
	.align		4
        /*0018*/ 	.word	0x00000000
	.align		4
        /*001c*/ 	.word	0xfffffffc


//--------------------- .text._Z15formula_generalPdS_Pb --------------------------
	.section	.text._Z15formula_generalPdS_Pb,"ax",@progbits
	.align	128
        .global         _Z15formula_generalPdS_Pb
        .type           _Z15formula_generalPdS_Pb,@function
        .size           _Z15formula_generalPdS_Pb,(.L_x_13 - _Z15formula_generalPdS_Pb)
        .other          _Z15formula_generalPdS_Pb,@"STO_CUDA_ENTRY STV_DEFAULT"
_Z15formula_generalPdS_Pb:
.text._Z15formula_generalPdS_Pb:
[----:B------:R-:W-:Y:S08]  /*0000*/  LDC R1, c[0x0][0x37c] ;  /* 0x0000df00ff017b82 */ /* 0x000ff00000000800 */
[----:B------:R-:W0:Y:S01]  /*0010*/  LDC.64 R16, c[0x0][0x380] ;  /* 0x0000e000ff107b82 */ /* 0x000e220000000a00 */
[----:B------:R-:W0:Y:S02]  /*0020*/  LDCU.64 UR4, c[0x0][0x358] ;  /* 0x00006b00ff0477ac */ /* 0x000e240008000a00 */
[----:B0-----:R-:W2:Y:S04]  /*0030*/  LDG.E.64 R2, desc[UR4][R16.64] ;  /* 0x0000000410027981 */ /* 0x001ea8000c1e1b00 */
[----:B------:R-:W3:Y:S04]  /*0040*/  LDG.E.64 R4, desc[UR4][R16.64+0x10] ;  /* 0x0000100410047981 */ /* 0x000ee8000c1e1b00 */
[----:B------:R-:W4:Y:S01]  /*0050*/  LDG.E.64 R6, desc[UR4][R16.64+0x8] ;  /* 0x0000080410067981 */ /* 0x000f22000c1e1b00 */
[----:B------:R-:W-:Y:S01]  /*0060*/  IMAD.MOV.U32 R0, RZ, RZ, 0x1 ;  /* 0x00000001ff007424 */ /* 0x000fe200078e00ff */
[----:B--2---:R-:W-:-:S08]  /*0070*/  DMUL R2, R2, -4 ;  /* 0xc010000002027828 */ /* 0x004fd00000000000 */
[----:B---3--:R-:W-:-:S08]  /*0080*/  DMUL R2, R2, R4 ;  /* 0x0000000402027228 */ /* 0x008fd00000000000 */
[----:B----4-:R-:W-:-:S08]  /*0090*/  DFMA R6, R6, R6, R2 ;  /* 0x000000060606722b */ /* 0x010fd00000000002 */
[----:B------:R-:W-:-:S14]  /*00a0*/  DSETP.GEU.AND P0, PT, R6, RZ, PT ;  /* 0x000000ff0600722a */ /* 0x000fdc0003f0e000 */
[----:B------:R-:W0:Y:S02]  /*00b0*/  @!P0 LDC.64 R2, c[0x0][0x390] ;  /* 0x0000e400ff028b82 */ /* 0x000e240000000a00 */
[----:B0-----:R0:W-:Y:S01]  /*00c0*/  @!P0 STG.E.U8 desc[UR4][R2.64], R0 ;  /* 0x0000000002008986 */ /* 0x0011e2000c101104 */
[----:B------:R-:W-:Y:S05]  /*00d0*/  @!P0 EXIT ;  /* 0x000000000000894d */ /* 0x000fea0003800000 */
[----:B------:R-:W1:Y:S01]  /*00e0*/  MUFU.RSQ64H R9, R7 ;  /* 0x0000000700097308 */ /* 0x000e620000001c00 */
[----:B------:R-:W-:Y:S01]  /*00f0*/  VIADD R8, R7, 0xfcb00000 ;  /* 0xfcb0000007087836 */ /* 0x000fe20000000000 */
[----:B------:R-:W2:Y:S01]  /*0100*/  LDC.64 R14, c[0x0][0x390] ;  /* 0x0000e400ff0e7b82 */ /* 0x000ea20000000a00 */
[----:B------:R-:W-:Y:S02]  /*0110*/  IMAD.MOV.U32 R10, RZ, RZ, 0x0 ;  /* 0x00000000ff0a7424 */ /* 0x000fe400078e00ff */
[----:B------:R-:W-:Y:S02]  /*0120*/  IMAD.MOV.U32 R11, RZ, RZ, 0x3fd80000 ;  /* 0x3fd80000ff0b7424 */ /* 0x000fe400078e00ff */
[----:B-1----:R-:W-:-:S08]  /*0130*/  DMUL R4, R8, R8 ;  /* 0x0000000808047228 */ /* 0x002fd00000000000 */
[----:B------:R-:W-:Y:S01]  /*0140*/  DFMA R4, R6, -R4, 1 ;  /* 0x3ff000000604742b */ /* 0x000fe20000000804 */
[----:B------:R-:W-:Y:S01]  /*0150*/  ISETP.GE.U32.AND P0, PT, R8, 0x7ca00000, PT ;  /* 0x7ca000000800780c */ /* 0x000fe20003f06070 */
[----:B--2---:R1:W-:Y:S04]  /*0160*/  STG.E.U8 desc[UR4][R14.64], RZ ;  /* 0x000000ff0e007986 */ /* 0x0043e8000c101104 */
[----:B0-----:R0:W5:Y:S02]  /*0170*/  LDG.E.64 R2, desc[UR4][R16.64+0x8] ;  /* 0x0000080410027981 */ /* 0x001164000c1e1b00 */
[----:B------:R-:W-:Y:S02]  /*0180*/  DFMA R10, R4, R10, 0.5 ;  /* 0x3fe00000040a742b */ /* 0x000fe4000000000a */
[----:B------:R-:W-:-:S08]  /*0190*/  DMUL R4, R8, R4 ;  /* 0x0000000408047228 */ /* 0x000fd00000000000 */
[----:B------:R-:W-:-:S08]  /*01a0*/  DFMA R10, R10, R4, R8 ;  /* 0x000000040a0a722b */ /* 0x000fd00000000008 */
[----:B------:R-:W-:Y:S02]  /*01b0*/  DMUL R12, R6, R10 ;  /* 0x0000000a060c7228 */ /* 0x000fe40000000000 */
[----:B0-----:R-:W-:Y:S02]  /*01c0*/  VIADD R17, R11, 0xfff00000 ;  /* 0xfff000000b117836 */ /* 0x001fe40000000000 */
[----:B------:R-:W-:-:S04]  /*01d0*/  IMAD.MOV.U32 R16, RZ, RZ, R10 ;  /* 0x000000ffff107224 */ /* 0x000fc800078e000a */
[----:B-1----:R-:W-:-:S08]  /*01e0*/  DFMA R14, R12, -R12, R6 ;  /* 0x8000000c0c0e722b */ /* 0x002fd00000000006 */
[----:B------:R-:W-:Y:S01]  /*01f0*/  DFMA R4, R14, R16, R12 ;  /* 0x000000100e04722b */ /* 0x000fe2000000000c */
[----:B------:R-:W-:Y:S10]  /*0200*/  @!P0 BRA `(.L_x_0) ;  /* 0x0000000000108947 */ /* 0x000ff40003800000 */
[----:B------:R-:W-:-:S07]  /*0210*/  MOV R0, 0x230 ;  /* 0x0000023000007802 */ /* 0x000fce0000000f00 */
[----:B-----5:R-:W-:Y:S05]  /*0220*/  CALL.REL.NOINC `($__internal_1_$__cuda_sm20_dsqrt_rn_f64_mediumpath_v1) ;  /* 0x0000000800487944 */ /* 0x020fea0003c00000 */
[----:B------:R-:W-:Y:S02]  /*0230*/  IMAD.MOV.U32 R4, RZ, RZ, R6 ;  /* 0x000000ffff047224 */ /* 0x000fe400078e0006 */
[----:B------:R-:W-:-:S07]  /*0240*/  IMAD.MOV.U32 R5, RZ, RZ, R7 ;  /* 0x000000ffff057224 */ /* 0x000fce00078e0007 */
.L_x_0:
[----:B------:R-:W0:Y:S02]  /*0250*/  LDC.64 R14, c[0x0][0x380] ;  /* 0x0000e000ff0e7b82 */ /* 0x000e240000000a00 */
[----:B0-----:R-:W2:Y:S01]  /*0260*/  LDG.E.64 R6, desc[UR4][R14.64] ;  /* 0x000000040e067981 */ /* 0x001ea2000c1e1b00 */
[----:B------:R-:W-:Y:S01]  /*0270*/  IMAD.MOV.U32 R8, RZ, RZ, 0x1 ;  /* 0x00000001ff087424 */ /* 0x000fe200078e00ff */
[----:B-----5:R-:W-:-:S10]  /*0280*/  DADD R12, -R2, -R4 ;  /* 0x00000000020c7229 */ /* 0x020fd40000000904 */
[----:B------:R-:W-:Y:S01]  /*0290*/  FSETP.GEU.AND P1, PT, |R13|, 6.5827683646048100446e-37, PT ;  /* 0x036000000d00780b */ /* 0x000fe20003f2e200 */
[----:B--2---:R-:W-:-:S06]  /*02a0*/  DADD R6, R6, R6 ;  /* 0x0000000006067229 */ /* 0x004fcc0000000006 */
[----:B------:R-:W0:Y:S02]  /*02b0*/  MUFU.RCP64H R9, R7 ;  /* 0x0000000700097308 */ /* 0x000e240000001800 */
[----:B0-----:R-:W-:-:S08]  /*02c0*/  DFMA R10, -R6, R8, 1 ;  /* 0x3ff00000060a742b */ /* 0x001fd00000000108 */
[----:B------:R-:W-:-:S08]  /*02d0*/  DFMA R10, R10, R10, R10 ;  /* 0x0000000a0a0a722b */ /* 0x000fd0000000000a */
[----:B------:R-:W-:-:S08]  /*02e0*/  DFMA R10, R8, R10, R8 ;  /* 0x0000000a080a722b */ /* 0x000fd00000000008 */
[----:B------:R-:W-:-:S08]  /*02f0*/  DFMA R8, -R6, R10, 1 ;  /* 0x3ff000000608742b */ /* 0x000fd0000000010a */
[----:B------:R-:W-:-:S08]  /*0300*/  DFMA R8, R10, R8, R10 ;  /* 0x000000080a08722b */ /* 0x000fd0000000000a */
[----:B------:R-:W-:-:S08]  /*0310*/  DMUL R2, R12, R8 ;  /* 0x000000080c027228 */ /* 0x000fd00000000000 */
[----:B------:R-:W-:-:S08]  /*0320*/  DFMA R10, -R6, R2, R12 ;  /* 0x00000002060a722b */ /* 0x000fd0000000010c */
[----:B------:R-:W-:-:S10]  /*0330*/  DFMA R2, R8, R10, R2 ;  /* 0x0000000a0802722b */ /* 0x000fd40000000002 */
[----:B------:R-:W-:-:S05]  /*0340*/  FFMA R0, RZ, R7, R3 ;  /* 0x00000007ff007223 */ /* 0x000fca0000000003 */
[----:B------:R-:W-:-:S13]  /*0350*/  FSETP.GT.AND P0, PT, |R0|, 1.469367938527859385e-39, PT ;  /* 0x001000000000780b */ /* 0x000fda0003f04200 */
[----:B------:R-:W-:Y:S05]  /*0360*/  @P0 BRA P1, `(.L_x_1) ;  /* 0x0000000000180947 */ /* 0x000fea0000800000 */
[----:B------:R-:W-:Y:S01]  /*0370*/  IMAD.MOV.U32 R10, RZ, RZ, R12 ;  /* 0x000000ffff0a7224 */ /* 0x000fe200078e000c */
[----:B------:R-:W-:Y:S01]  /*0380*/  MOV R0, 0x3b0 ;  /* 0x000003b000007802 */ /* 0x000fe20000000f00 */
[----:B------:R-:W-:-:S07]  /*0390*/  IMAD.MOV.U32 R11, RZ, RZ, R13 ;  /* 0x000000ffff0b7224 */ /* 0x000fce00078e000d */
[----:B------:R-:W-:Y:S05]  /*03a0*/  CALL.REL.NOINC `($__internal_0_$__cuda_sm20_div_rn_f64_full) ;  /* 0x0000000000787944 */ /* 0x000fea0003c00000 */
[----:B------:R-:W-:Y:S02]  /*03b0*/  IMAD.MOV.U32 R2, RZ, RZ, R14 ;  /* 0x000000ffff027224 */ /* 0x000fe400078e000e */
[----:B------:R-:W-:-:S07]  /*03c0*/  IMAD.MOV.U32 R3, RZ, RZ, R15 ;  /* 0x000000ffff037224 */ /* 0x000fce00078e000f */
.L_x_1:
[----:B------:R-:W0:Y:S08]  /*03d0*/  LDC.64 R8, c[0x0][0x388] ;  /* 0x0000e200ff087b82 */ /* 0x000e300000000a00 */
[----:B------:R-:W1:Y:S01]  /*03e0*/  LDC.64 R16, c[0x0][0x380] ;  /* 0x0000e000ff107b82 */ /* 0x000e620000000a00 */
[----:B0-----:R0:W-:Y:S04]  /*03f0*/  STG.E.64 desc[UR4][R8.64], R2 ;  /* 0x0000000208007986 */ /* 0x0011e8000c101b04 */
[----:B-1----:R-:W2:Y:S04]  /*0400*/  LDG.E.64 R6, desc[UR4][R16.64] ;  /* 0x0000000410067981 */ /* 0x002ea8000c1e1b00 */
[----:B------:R-:W3:Y:S01]  /*0410*/  LDG.E.64 R10, desc[UR4][R16.64+0x8] ;  /* 0x00000804100a7981 */ /* 0x000ee2000c1e1b00 */
[----:B------:R-:W-:Y:S01]  /*0420*/  IMAD.MOV.U32 R12, RZ, RZ, 0x1 ;  /* 0x00000001ff0c7424 */ /* 0x000fe200078e00ff */
[----:B--2---:R-:W-:-:S02]  /*0430*/  DADD R6, R6, R6 ;  /* 0x0000000006067229 */ /* 0x004fc40000000006 */
[----:B---3--:R-:W-:-:S04]  /*0440*/  DADD R10, -R10, R4 ;  /* 0x000000000a0a7229 */ /* 0x008fc80000000104 */
[----:B------:R-:W1:Y:S06]  /*0450*/  MUFU.RCP64H R13, R7 ;  /* 0x00000007000d7308 */ /* 0x000e6c0000001800 */
[----:B------:R-:W-:Y:S01]  /*0460*/  FSETP.GEU.AND P1, PT, |R11|, 6.5827683646048100446e-37, PT ;  /* 0x036000000b00780b */ /* 0x000fe20003f2e200 */
[----:B-1----:R-:W-:-:S08]  /*0470*/  DFMA R14, -R6, R12, 1 ;  /* 0x3ff00000060e742b */ /* 0x002fd0000000010c */
[----:B------:R-:W-:-:S08]  /*0480*/  DFMA R14, R14, R14, R14 ;  /* 0x0000000e0e0e722b */ /* 0x000fd0000000000e */
[----:B------:R-:W-:-:S08]  /*0490*/  DFMA R14, R12, R14, R12 ;  /* 0x0000000e0c0e722b */ /* 0x000fd0000000000c */
[----:B------:R-:W-:-:S08]  /*04a0*/  DFMA R12, -R6, R14, 1 ;  /* 0x3ff00000060c742b */ /* 0x000fd0000000010e */
[----:B------:R-:W-:-:S08]  /*04b0*/  DFMA R12, R14, R12, R14 ;  /* 0x0000000c0e0c722b */ /* 0x000fd0000000000e */
[----:B0-----:R-:W-:-:S08]  /*04c0*/  DMUL R2, R10, R12 ;  /* 0x0000000c0a027228 */ /* 0x001fd00000000000 */
[----:B------:R-:W-:-:S08]  /*04d0*/  DFMA R4, -R6, R2, R10 ;  /* 0x000000020604722b */ /* 0x000fd0000000010a */
[----:B------:R-:W-:-:S10]  /*04e0*/  DFMA R2, R12, R4, R2 ;  /* 0x000000040c02722b */ /* 0x000fd40000000002 */
[----:B------:R-:W-:-:S05]  /*04f0*/  FFMA R0, RZ, R7, R3 ;  /* 0x00000007ff007223 */ /* 0x000fca0000000003 */
[----:B------:R-:W-:-:S13]  /*0500*/  FSETP.GT.AND P0, PT, |R0|, 1.469367938527859385e-39, PT ;  /* 0x001000000000780b */ /* 0x000fda0003f04200 */
[----:B------:R-:W-:Y:S05]  /*0510*/  @P0 BRA P1, `(.L_x_2) ;  /* 0x0000000000100947 */ /* 0x000fea0000800000 */
[----:B------:R-:W-:-:S07]  /*0520*/  MOV R0, 0x540 ;  /* 0x0000054000007802 */ /* 0x000fce0000000f00 */
[----:B------:R-:W-:Y:S05]  /*0530*/  CALL.REL.NOINC `($__internal_0_$__cuda_sm20_div_rn_f64_full) ;  /* 0x0000000000147944 */ /* 0x000fea0003c00000 */
[----:B------:R-:W-:Y:S02]  /*0540*/  IMAD.MOV.U32 R2, RZ, RZ, R14 ;  /* 0x000000ffff027224 */ /* 0x000fe400078e000e */
[----:B------:R-:W-:-:S07]  /*0550*/  IMAD.MOV.U32 R3, RZ, RZ, R15 ;  /* 0x000000ffff037224 */ /* 0x000fce00078e000f */
.L_x_2:
[----:B------:R-:W0:Y:S02]  /*0560*/  LDC.64 R4, c[0x0][0x388] ;  /* 0x0000e200ff047b82 */ /* 0x000e240000000a00 */
[----:B0-----:R-:W-:Y:S01]  /*0570*/  STG.E.64 desc[UR4][R4.64+0x8], R2 ;  /* 0x0000080204007986 */ /* 0x001fe2000c101b04 */
[----:B------:R-:W-:Y:S05]  /*0580*/  EXIT ;  /* 0x000000000000794d */ /* 0x000fea0003800000 */
        .weak           $__internal_0_$__cuda_sm20_div_rn_f64_full
        .type           $__internal_0_$__cuda_sm20_div_rn_f64_full,@function
        .size           $__internal_0_$__cuda_sm20_div_rn_f64_full,($__internal_1_$__cuda_sm20_dsqrt_rn_f64_mediumpath_v1 - $__internal_0_$__cuda_sm20_div_rn_f64_full)
$__internal_0_$__cuda_sm20_div_rn_f64_full:
[C---:B------:R-:W-:Y:S01]  /*0590*/  FSETP.GEU.AND P0, PT, |R7|.reuse, 1.469367938527859385e-39, PT ;  /* 0x001000000700780b */ /* 0x040fe20003f0e200 */
[----:B------:R-:W-:Y:S01]  /*05a0*/  IMAD.MOV.U32 R12, RZ, RZ, 0x1 ;  /* 0x00000001ff0c7424 */ /* 0x000fe200078e00ff */
[C---:B------:R-:W-:Y:S01]  /*05b0*/  LOP3.LUT R2, R7.reuse, 0x800fffff, RZ, 0xc0, !PT ;  /* 0x800fffff07027812 */ /* 0x040fe200078ec0ff */
[----:B------:R-:W-:Y:S01]  /*05c0*/  IMAD.MOV.U32 R14, RZ, RZ, 0x1ca00000 ;  /* 0x1ca00000ff0e7424 */ /* 0x000fe200078e00ff */
[----:B------:R-:W-:Y:S02]  /*05d0*/  LOP3.LUT R20, R7, 0x7ff00000, RZ, 0xc0, !PT ;  /* 0x7ff0000007147812 */ /* 0x000fe400078ec0ff */
[----:B------:R-:W-:Y:S01]  /*05e0*/  LOP3.LUT R3, R2, 0x3ff00000, RZ, 0xfc, !PT ;  /* 0x3ff0000002037812 */ /* 0x000fe200078efcff */
[----:B------:R-:W-:-:S06]  /*05f0*/  IMAD.MOV.U32 R2, RZ, RZ, R6 ;  /* 0x000000ffff027224 */ /* 0x000fcc00078e0006 */
[----:B------:R-:W-:-:S06]  /*0600*/  @!P0 DMUL R2, R6, 8.98846567431157953865e+307 ;  /* 0x7fe0000006028828 */ /* 0x000fcc0000000000 */
[----:B------:R-:W0:Y:S02]  /*0610*/  MUFU.RCP64H R13, R3 ;  /* 0x00000003000d7308 */ /* 0x000e240000001800 */
[----:B0-----:R-:W-:-:S08]  /*0620*/  DFMA R8, R12, -R2, 1 ;  /* 0x3ff000000c08742b */ /* 0x001fd00000000802 */
[----:B------:R-:W-:-:S08]  /*0630*/  DFMA R8, R8, R8, R8 ;  /* 0x000000080808722b */ /* 0x000fd00000000008 */
[----:B------:R-:W-:Y:S01]  /*0640*/  DFMA R12, R12, R8, R12 ;  /* 0x000000080c0c722b */ /* 0x000fe2000000000c */
[----:B------:R-:W-:Y:S01]  /*0650*/  IMAD.MOV.U32 R9, RZ, RZ, R11 ;  /* 0x000000ffff097224 */ /* 0x000fe200078e000b */
[----:B------:R-:W-:-:S04]  /*0660*/  MOV R8, R10 ;  /* 0x0000000a00087202 */ /* 0x000fc80000000f00 */
[----:B------:R-:W-:Y:S02]  /*0670*/  LOP3.LUT R15, R9, 0x7ff00000, RZ, 0xc0, !PT ;  /* 0x7ff00000090f7812 */ /* 0x000fe400078ec0ff */
[----:B------:R-:W-:Y:S01]  /*0680*/  DFMA R16, R12, -R2, 1 ;  /* 0x3ff000000c10742b */ /* 0x000fe20000000802 */
[----:B------:R-:W-:Y:S01]  /*0690*/  IMAD.MOV.U32 R10, RZ, RZ, R8 ;  /* 0x000000ffff0a7224 */ /* 0x000fe200078e0008 */
[----:B------:R-:W-:Y:S01]  /*06a0*/  ISETP.GE.U32.AND P1, PT, R15, R20, PT ;  /* 0x000000140f00720c */ /* 0x000fe20003f26070 */
[----:B------:R-:W-:-:S03]  /*06b0*/  IMAD.MOV.U32 R21, RZ, RZ, R15 ;  /* 0x000000ffff157224 */ /* 0x000fc600078e000f */
[----:B------:R-:W-:Y:S02]  /*06c0*/  SEL R11, R14, 0x63400000, !P1 ;  /* 0x634000000e0b7807 */ /* 0x000fe40004800000 */
[----:B------:R-:W-:Y:S01]  /*06d0*/  DFMA R12, R12, R16, R12 ;  /* 0x000000100c0c722b */ /* 0x000fe2000000000c */
[----:B------:R-:W-:Y:S02]  /*06e0*/  FSETP.GEU.AND P1, PT, |R9|, 1.469367938527859385e-39, PT ;  /* 0x001000000900780b */ /* 0x000fe40003f2e200 */
[----:B------:R-:W-:-:S11]  /*06f0*/  LOP3.LUT R11, R11, 0x800fffff, R9, 0xf8, !PT ;  /* 0x800fffff0b0b7812 */ /* 0x000fd600078ef809 */
[----:B------:R-:W-:Y:S05]  /*0700*/  @P1 BRA `(.L_x_3) ;  /* 0x0000000000201947 */ /* 0x000fea0003800000 */
[----:B------:R-:W-:-:S04]  /*0710*/  LOP3.LUT R16, R7, 0x7ff00000, RZ, 0xc0, !PT ;  /* 0x7ff0000007107812 */ /* 0x000fc800078ec0ff */
[----:B------:R-:W-:Y:S01]  /*0720*/  ISETP.GE.U32.AND P1, PT, R15, R16, PT ;  /* 0x000000100f00720c */ /* 0x000fe20003f26070 */
[----:B------:R-:W-:-:S03]  /*0730*/  IMAD.MOV.U32 R16, RZ, RZ, RZ ;  /* 0x000000ffff107224 */ /* 0x000fc600078e00ff */
[----:B------:R-:W-:-:S04]  /*0740*/  SEL R17, R14, 0x63400000, !P1 ;  /* 0x634000000e117807 */ /* 0x000fc80004800000 */
[----:B------:R-:W-:-:S04]  /*0750*/  LOP3.LUT R17, R17, 0x80000000, R9, 0xf8, !PT ;  /* 0x8000000011117812 */ /* 0x000fc800078ef809 */
[----:B------:R-:W-:-:S06]  /*0760*/  LOP3.LUT R17, R17, 0x100000, RZ, 0xfc, !PT ;  /* 0x0010000011117812 */ /* 0x000fcc00078efcff */
[----:B------:R-:W-:-:S10]  /*0770*/  DFMA R10, R10, 2, -R16 ;  /* 0x400000000a0a782b */ /* 0x000fd40000000810 */
[----:B------:R-:W-:-:S07]  /*0780*/  LOP3.LUT R21, R11, 0x7ff00000, RZ, 0xc0, !PT ;  /* 0x7ff000000b157812 */ /* 0x000fce00078ec0ff */
.L_x_3:
[----:B------:R-:W-:Y:S01]  /*0790*/  @!P0 LOP3.LUT R20, R3, 0x7ff00000, RZ, 0xc0, !PT ;  /* 0x7ff0000003148812 */ /* 0x000fe200078ec0ff */
[----:B------:R-:W-:Y:S01]  /*07a0*/  VIADD R22, R21, 0xffffffff ;  /* 0xffffffff15167836 */ /* 0x000fe20000000000 */
[----:B------:R-:W-:-:S03]  /*07b0*/  DMUL R16, R12, R10 ;  /* 0x0000000a0c107228 */ /* 0x000fc60000000000 */
[----:B------:R-:W-:Y:S01]  /*07c0*/  VIADD R23, R20, 0xffffffff ;  /* 0xffffffff14177836 */ /* 0x000fe20000000000 */
[----:B------:R-:W-:-:S04]  /*07d0*/  ISETP.GT.U32.AND P0, PT, R22, 0x7feffffe, PT ;  /* 0x7feffffe1600780c */ /* 0x000fc80003f04070 */
[----:B------:R-:W-:Y:S01]  /*07e0*/  ISETP.GT.U32.OR P0, PT, R23, 0x7feffffe, P0 ;  /* 0x7feffffe1700780c */ /* 0x000fe20000704470 */
[----:B------:R-:W-:-:S08]  /*07f0*/  DFMA R18, R16, -R2, R10 ;  /* 0x800000021012722b */ /* 0x000fd0000000000a */
[----:B------:R-:W-:-:S04]  /*0800*/  DFMA R12, R12, R18, R16 ;  /* 0x000000120c0c722b */ /* 0x000fc80000000010 */
[----:B------:R-:W-:Y:S07]  /*0810*/  @P0 BRA `(.L_x_4) ;  /* 0x00000000006c0947 */ /* 0x000fee0003800000 */
[----:B------:R-:W-:-:S04]  /*0820*/  LOP3.LUT R16, R7, 0x7ff00000, RZ, 0xc0, !PT ;  /* 0x7ff0000007107812 */ /* 0x000fc800078ec0ff */
[CC--:B------:R-:W-:Y:S02]  /*0830*/  VIADDMNMX R8, R15.reuse, -R16.reuse, 0xb9600000, !PT ;  /* 0xb96000000f087446 */ /* 0x0c0fe40007800910 */
[----:B------:R-:W-:Y:S02]  /*0840*/  ISETP.GE.U32.AND P0, PT, R15, R16, PT ;  /* 0x000000100f00720c */ /* 0x000fe40003f06070 */
[----:B------:R-:W-:Y:S02]  /*0850*/  VIMNMX R8, PT, PT, R8, 0x46a00000, PT ;  /* 0x46a0000008087848 */ /* 0x000fe40003fe0100 */
[----:B------:R-:W-:-:S05]  /*0860*/  SEL R9, R14, 0x63400000, !P0 ;  /* 0x634000000e097807 */ /* 0x000fca0004000000 */
[----:B------:R-:W-:Y:S02]  /*0870*/  IMAD.IADD R16, R8, 0x1, -R9 ;  /* 0x0000000108107824 */ /* 0x000fe400078e0a09 */
[----:B------:R-:W-:Y:S02]  /*0880*/  IMAD.MOV.U32 R8, RZ, RZ, RZ ;  /* 0x000000ffff087224 */ /* 0x000fe400078e00ff */
[----:B------:R-:W-:-:S06]  /*0890*/  VIADD R9, R16, 0x7fe00000 ;  /* 0x7fe0000010097836 */ /* 0x000fcc0000000000 */
[----:B------:R-:W-:-:S10]  /*08a0*/  DMUL R14, R12, R8 ;  /* 0x000000080c0e7228 */ /* 0x000fd40000000000 */
[----:B------:R-:W-:-:S13]  /*08b0*/  FSETP.GTU.AND P0, PT, |R15|, 1.469367938527859385e-39, PT ;  /* 0x001000000f00780b */ /* 0x000fda0003f0c200 */
[----:B------:R-:W-:Y:S05]  /*08c0*/  @P0 BRA `(.L_x_5) ;  /* 0x0000000000940947 */ /* 0x000fea0003800000 */
[----:B------:R-:W-:Y:S01]  /*08d0*/  DFMA R2, R12, -R2, R10 ;  /* 0x800000020c02722b */ /* 0x000fe2000000000a */
[----:B------:R-:W-:-:S09]  /*08e0*/  IMAD.MOV.U32 R8, RZ, RZ, RZ ;  /* 0x000000ffff087224 */ /* 0x000fd200078e00ff */
[C---:B------:R-:W-:Y:S02]  /*08f0*/  FSETP.NEU.AND P0, PT, R3.reuse, RZ, PT ;  /* 0x000000ff0300720b */ /* 0x040fe40003f0d000 */
[----:B------:R-:W-:-:S04]  /*0900*/  LOP3.LUT R7, R3, 0x80000000, R7, 0x48, !PT ;  /* 0x8000000003077812 */ /* 0x000fc800078e4807 */
[----:B------:R-:W-:-:S07]  /*0910*/  LOP3.LUT R9, R7, R9, RZ, 0xfc, !PT ;  /* 0x0000000907097212 */ /* 0x000fce00078efcff */
[----:B------:R-:W-:Y:S05]  /*0920*/  @!P0 BRA `(.L_x_5) ;  /* 0x00000000007c8947 */ /* 0x000fea0003800000 */
[----:B------:R-:W-:Y:S01]  /*0930*/  IMAD.MOV R3, RZ, RZ, -R16 ;  /* 0x000000ffff037224 */ /* 0x000fe200078e0a10 */
[----:B------:R-:W-:Y:S01]  /*0940*/  MOV R2, RZ ;  /* 0x000000ff00027202 */ /* 0x000fe20000000f00 */
[----:B------:R-:W-:-:S05]  /*0950*/  DMUL.RP R8, R12, R8 ;  /* 0x000000080c087228 */ /* 0x000fca0000008000 */
[----:B------:R-:W-:-:S05]  /*0960*/  DFMA R2, R14, -R2, R12 ;  /* 0x800000020e02722b */ /* 0x000fca000000000c */
[----:B------:R-:W-:Y:S02]  /*0970*/  LOP3.LUT R7, R9, R7, RZ, 0x3c, !PT ;  /* 0x0000000709077212 */ /* 0x000fe400078e3cff */
[----:B------:R-:W-:-:S04]  /*0980*/  IADD3 R2, PT, PT, -R16, -0x43300000, RZ ;  /* 0xbcd0000010027810 */ /* 0x000fc80007ffe1ff */
[----:B------:R-:W-:-:S04]  /*0990*/  FSETP.NEU.AND P0, PT, |R3|, R2, PT ;  /* 0x000000020300720b */ /* 0x000fc80003f0d200 */
[----:B------:R-:W-:Y:S02]  /*09a0*/  FSEL R14, R8, R14, !P0 ;  /* 0x0000000e080e7208 */ /* 0x000fe40004000000 */
[----:B------:R-:W-:Y:S01]  /*09b0*/  FSEL R15, R7, R15, !P0 ;  /* 0x0000000f070f7208 */ /* 0x000fe20004000000 */
[----:B------:R-:W-:Y:S06]  /*09c0*/  BRA `(.L_x_5) ;  /* 0x0000000000547947 */ /* 0x000fec0003800000 */
.L_x_4:
[----:B------:R-:W-:-:S14]  /*09d0*/  DSETP.NAN.AND P0, PT, R8, R8, PT ;  /* 0x000000080800722a */ /* 0x000fdc0003f08000 */
[----:B------:R-:W-:Y:S05]  /*09e0*/  @P0 BRA `(.L_x_6) ;  /* 0x0000000000440947 */ /* 0x000fea0003800000 */
[----:B------:R-:W-:-:S14]  /*09f0*/  DSETP.NAN.AND P0, PT, R6, R6, PT ;  /* 0x000000060600722a */ /* 0x000fdc0003f08000 */
[----:B------:R-:W-:Y:S05]  /*0a00*/  @P0 BRA `(.L_x_7) ;  /* 0x0000000000300947 */ /* 0x000fea0003800000 */
[----:B------:R-:W-:Y:S01]  /*0a10*/  ISETP.NE.AND P0, PT, R21, R20, PT ;  /* 0x000000141500720c */ /* 0x000fe20003f05270 */
[----:B------:R-:W-:Y:S02]  /*0a20*/  IMAD.MOV.U32 R14, RZ, RZ, 0x0 ;  /* 0x00000000ff0e7424 */ /* 0x000fe400078e00ff */
[----:B------:R-:W-:-:S10]  /*0a30*/  IMAD.MOV.U32 R15, RZ, RZ, -0x80000 ;  /* 0xfff80000ff0f7424 */ /* 0x000fd400078e00ff */
[----:B------:R-:W-:Y:S05]  /*0a40*/  @!P0 BRA `(.L_x_5) ;  /* 0x0000000000348947 */ /* 0x000fea0003800000 */
[----:B------:R-:W-:Y:S02]  /*0a50*/  ISETP.NE.AND P0, PT, R21, 0x7ff00000, PT ;  /* 0x7ff000001500780c */ /* 0x000fe40003f05270 */
[----:B------:R-:W-:Y:S02]  /*0a60*/  LOP3.LUT R15, R9, 0x80000000, R7, 0x48, !PT ;  /* 0x80000000090f7812 */ /* 0x000fe400078e4807 */
[----:B------:R-:W-:-:S13]  /*0a70*/  ISETP.EQ.OR P0, PT, R20, RZ, !P0 ;  /* 0x000000ff1400720c */ /* 0x000fda0004702670 */
[----:B------:R-:W-:Y:S01]  /*0a80*/  @P0 LOP3.LUT R2, R15, 0x7ff00000, RZ, 0xfc, !PT ;  /* 0x7ff000000f020812 */ /* 0x000fe200078efcff */
[----:B------:R-:W-:Y:S02]  /*0a90*/  @!P0 IMAD.MOV.U32 R14, RZ, RZ, RZ ;  /* 0x000000ffff0e8224 */ /* 0x000fe400078e00ff */
[----:B------:R-:W-:Y:S02]  /*0aa0*/  @P0 IMAD.MOV.U32 R14, RZ, RZ, RZ ;  /* 0x000000ffff0e0224 */ /* 0x000fe400078e00ff */
[----:B------:R-:W-:Y:S01]  /*0ab0*/  @P0 IMAD.MOV.U32 R15, RZ, RZ, R2 ;  /* 0x000000ffff0f0224 */ /* 0x000fe200078e0002 */
[----:B------:R-:W-:Y:S06]  /*0ac0*/  BRA `(.L_x_5) ;  /* 0x0000000000147947 */ /* 0x000fec0003800000 */
.L_x_7:
[----:B------:R-:W-:Y:S01]  /*0ad0*/  LOP3.LUT R15, R7, 0x80000, RZ, 0xfc, !PT ;  /* 0x00080000070f7812 */ /* 0x000fe200078efcff */
[----:B------:R-:W-:Y:S01]  /*0ae0*/  IMAD.MOV.U32 R14, RZ, RZ, R6 ;  /* 0x000000ffff0e7224 */ /* 0x000fe200078e0006 */
[----:B------:R-:W-:Y:S06]  /*0af0*/  BRA `(.L_x_5) ;  /* 0x0000000000087947 */ /* 0x000fec0003800000 */
.L_x_6:
[----:B------:R-:W-:Y:S01]  /*0b00*/  LOP3.LUT R15, R9, 0x80000, RZ, 0xfc, !PT ;  /* 0x00080000090f7812 */ /* 0x000fe200078efcff */
[----:B------:R-:W-:-:S07]  /*0b10*/  IMAD.MOV.U32 R14, RZ, RZ, R8 ;  /* 0x000000ffff0e7224 */ /* 0x000fce00078e0008 */
.L_x_5:
[----:B------:R-:W-:Y:S02]  /*0b20*/  IMAD.MOV.U32 R2, RZ, RZ, R0 ;  /* 0x000000ffff027224 */ /* 0x000fe400078e0000 */
[----:B------:R-:W-:-:S04]  /*0b30*/  IMAD.MOV.U32 R3, RZ, RZ, 0x0 ;  /* 0x00000000ff037424 */ /* 0x000fc800078e00ff */
[----:B------:R-:W-:Y:S05]  /*0b40*/  RET.REL.NODEC R2 `(_Z15formula_generalPdS_Pb) ;  /* 0xfffffff4022c7950 */ /* 0x000fea0003c3ffff */
        .weak           $__internal_1_$__cuda_sm20_dsqrt_rn_f64_mediumpath_v1
        .type           $__internal_1_$__cuda_sm20_dsqrt_rn_f64_mediumpath_v1,@function
        .size           $__internal_1_$__cuda_sm20_dsqrt_rn_f64_mediumpath_v1,(.L_x_13 - $__internal_1_$__cuda_sm20_dsqrt_rn_f64_mediumpath_v1)
$__internal_1_$__cuda_sm20_dsqrt_rn_f64_mediumpath_v1:
[----:B------:R-:W-:Y:S01]  /*0b50*/  ISETP.GE.U32.AND P0, PT, R8, -0x3400000, PT ;  /* 0xfcc000000800780c */ /* 0x000fe20003f06070 */
[----:B------:R-:W-:-:S12]  /*0b60*/  IMAD.MOV.U32 R11, RZ, RZ, R17 ;  /* 0x000000ffff0b7224 */ /* 0x000fd800078e0011 */
[----:B------:R-:W-:Y:S05]  /*0b70*/  @!P0 BRA `(.L_x_8) ;  /* 0x0000000000208947 */ /* 0x000fea0003800000 */
[----:B------:R-:W-:-:S10]  /*0b80*/  DFMA.RM R10, R14, R10, R12 ;  /* 0x0000000a0e0a722b */ /* 0x000fd4000000400c */
[----:B------:R-:W-:-:S05]  /*0b90*/  IADD3 R4, P0, PT, R10, 0x1, RZ ;  /* 0x000000010a047810 */ /* 0x000fca0007f1e0ff */
[----:B------:R-:W-:-:S06]  /*0ba0*/  IMAD.X R5, RZ, RZ, R11, P0 ;  /* 0x000000ffff057224 */ /* 0x000fcc00000e060b */
[----:B------:R-:W-:-:S08]  /*0bb0*/  DFMA.RP R6, -R10, R4, R6 ;  /* 0x000000040a06722b */ /* 0x000fd00000008106 */
[----:B------:R-:W-:-:S06]  /*0bc0*/  DSETP.GT.AND P0, PT, R6, RZ, PT ;  /* 0x000000ff0600722a */ /* 0x000fcc0003f04000 */
[----:B------:R-:W-:Y:S02]  /*0bd0*/  FSEL R4, R4, R10, P0 ;  /* 0x0000000a04047208 */ /* 0x000fe40000000000 */
[----:B------:R-:W-:Y:S01]  /*0be0*/  FSEL R5, R5, R11, P0 ;  /* 0x0000000b05057208 */ /* 0x000fe20000000000 */
[----:B------:R-:W-:Y:S06]  /*0bf0*/  BRA `(.L_x_9) ;  /* 0x0000000000647947 */ /* 0x000fec0003800000 */
.L_x_8:
[----:B------:R-:W-:-:S14]  /*0c00*/  DSETP.NE.AND P0, PT, R6, RZ, PT ;  /* 0x000000ff0600722a */ /* 0x000fdc0003f05000 */
[----:B------:R-:W-:Y:S05]  /*0c10*/  @!P0 BRA `(.L_x_10) ;  /* 0x0000000000588947 */ /* 0x000fea0003800000 */
[----:B------:R-:W-:-:S13]  /*0c20*/  ISETP.GE.AND P0, PT, R7, RZ, PT ;  /* 0x000000ff0700720c */ /* 0x000fda0003f06270 */
[----:B------:R-:W-:Y:S01]  /*0c30*/  @!P0 MOV R4, 0x0 ;  /* 0x0000000000048802 */ /* 0x000fe20000000f00 */
[----:B------:R-:W-:Y:S01]  /*0c40*/  @!P0 IMAD.MOV.U32 R5, RZ, RZ, -0x80000 ;  /* 0xfff80000ff058424 */ /* 0x000fe200078e00ff */
[----:B------:R-:W-:Y:S06]  /*0c50*/  @!P0 BRA `(.L_x_9) ;  /* 0x00000000004c8947 */ /* 0x000fec0003800000 */
[----:B------:R-:W-:-:S13]  /*0c60*/  ISETP.GT.AND P0, PT, R7, 0x7fefffff, PT ;  /* 0x7fefffff0700780c */ /* 0x000fda0003f04270 */
[----:B------:R-:W-:Y:S05]  /*0c70*/  @P0 BRA `(.L_x_10) ;  /* 0x0000000000400947 */ /* 0x000fea0003800000 */
[----:B------:R-:W-:Y:S01]  /*0c80*/  DMUL R6, R6, 8.11296384146066816958e+31 ;  /* 0x4690000006067828 */ /* 0x000fe20000000000 */
[----:B------:R-:W-:Y:S02]  /*0c90*/  IMAD.MOV.U32 R4, RZ, RZ, RZ ;  /* 0x000000ffff047224 */ /* 0x000fe400078e00ff */
[----:B------:R-:W-:Y:S02]  /*0ca0*/  IMAD.MOV.U32 R10, RZ, RZ, 0x0 ;  /* 0x00000000ff0a7424 */ /* 0x000fe400078e00ff */
[----:B------:R-:W-:Y:S01]  /*0cb0*/  IMAD.MOV.U32 R11, RZ, RZ, 0x3fd80000 ;  /* 0x3fd80000ff0b7424 */ /* 0x000fe200078e00ff */
[----:B------:R-:W0:Y:S02]  /*0cc0*/  MUFU.RSQ64H R5, R7 ;  /* 0x0000000700057308 */ /* 0x000e240000001c00 */
[----:B0-----:R-:W-:-:S08]  /*0cd0*/  DMUL R8, R4, R4 ;  /* 0x0000000404087228 */ /* 0x001fd00000000000 */
[----:B------:R-:W-:-:S08]  /*0ce0*/  DFMA R8, R6, -R8, 1 ;  /* 0x3ff000000608742b */ /* 0x000fd00000000808 */
[----:B------:R-:W-:Y:S02]  /*0cf0*/  DFMA R10, R8, R10, 0.5 ;  /* 0x3fe00000080a742b */ /* 0x000fe4000000000a */
[----:B------:R-:W-:-:S08]  /*0d00*/  DMUL R8, R4, R8 ;  /* 0x0000000804087228 */ /* 0x000fd00000000000 */
[----:B------:R-:W-:-:S08]  /*0d10*/  DFMA R8, R10, R8, R4 ;  /* 0x000000080a08722b */ /* 0x000fd00000000004 */
[----:B------:R-:W-:Y:S02]  /*0d20*/  DMUL R4, R6, R8 ;  /* 0x0000000806047228 */ /* 0x000fe40000000000 */
[----:B------:R-:W-:-:S06]  /*0d30*/  VIADD R9, R9, 0xfff00000 ;  /* 0xfff0000009097836 */ /* 0x000fcc0000000000 */
[----:B------:R-:W-:-:S08]  /*0d40*/  DFMA R10, R4, -R4, R6 ;  /* 0x80000004040a722b */ /* 0x000fd00000000006 */
[----:B------:R-:W-:-:S10]  /*0d50*/  DFMA R4, R8, R10, R4 ;  /* 0x0000000a0804722b */ /* 0x000fd40000000004 */
[----:B------:R-:W-:Y:S01]  /*0d60*/  VIADD R5, R5, 0xfcb00000 ;  /* 0xfcb0000005057836 */ /* 0x000fe20000000000 */
[----:B------:R-:W-:Y:S06]  /*0d70*/  BRA `(.L_x_9) ;  /* 0x0000000000047947 */ /* 0x000fec0003800000 */
.L_x_10:
[----:B------:R-:W-:-:S11]  /*0d80*/  DADD R4, R6, R6 ;  /* 0x0000000006047229 */ /* 0x000fd60000000006 */
.L_x_9:
[----:B------:R-:W-:Y:S02]  /*0d90*/  IMAD.MOV.U32 R6, RZ, RZ, R4 ;  /* 0x000000ffff067224 */ /* 0x000fe400078e0004 */
[----:B------:R-:W-:Y:S02]  /*0da0*/  IMAD.MOV.U32 R7, RZ, RZ, R5 ;  /* 0x000000ffff077224 */ /* 0x000fe400078e0005 */
[----:B------:R-:W-:Y:S02]  /*0db0*/  IMAD.MOV.U32 R4, RZ, RZ, R0 ;  /* 0x000000ffff047224 */ /* 0x000fe400078e0000 */
[----:B------:R-:W-:-:S04]  /*0dc0*/  IMAD.MOV.U32 R5, RZ, RZ, 0x0 ;  /* 0x00000000ff057424 */ /* 0x000fc800078e00ff */
[----:B------:R-:W-:Y:S05]  /*0dd0*/  RET.REL.NODEC R4 `(_Z15formula_generalPdS_Pb) ;  /* 0xfffffff004887950 */ /* 0x000fea0003c3ffff */
.L_x_11:
[----:B------:R-:W-:-:S00]  /*0de0*/  BRA `(.L_x_11) ;  /* 0xfffffffc00fc7947 */ /* 0x000fc0000383ffff */
[----:B------:R-:W-:-:S00]  /*0df0*/  NOP ;  /* 0x0000000000007918 */ /* 0x000fc00000000000 */
        /* <DEDUP_REMOVED lines=8> */
.L_x_13:


//--------------------- .nv.shared.reserved.0     --------------------------
	.section	.nv.shared.reserved.0,"aw",@nobits
	.weak		__nv_reservedSMEM_offset_0_alias
	.size		__nv_reservedSMEM_offset_0_alias, 0, 64
	.other		__nv_reservedSMEM_offset_0_alias,@"STO_CUDA_RESERVED_SHARED STV_DEFAULT"
__nv_reservedSMEM_offset_0_alias:
	.zero		0
	.zero		64


//--------------------- .nv.constant0._Z15formula_generalPdS_Pb --------------------------
	.section	.nv.constant0._Z15formula_generalPdS_Pb,"a",@progbits
	.sectionflags	@""
	.align	4
.nv.constant0._Z15formula_generalPdS_Pb:
	.zero		920


//--------------------- SYMBOLS --------------------------

	.type		.nv.reservedSmem.offset0,@object
	.size		.nv.reservedSmem.offset0,0x4
